//
// Generated by NVIDIA NVVM Compiler
//
// Compiler Build ID: CL-36424714
// Cuda compilation tools, release 13.0, V13.0.88
// Based on NVVM 20.0.0
//

.version 9.0
.target sm_100
.address_size 64

	// .globl	_Z14fast_transposePKiPii
// _ZZ14fast_transposePKiPiiE3tmp has been demoted

.visible .entry _Z14fast_transposePKiPii(
	.param .u64 .ptr .align 1 _Z14fast_transposePKiPii_param_0,
	.param .u64 .ptr .align 1 _Z14fast_transposePKiPii_param_1,
	.param .u32 _Z14fast_transposePKiPii_param_2
)
{
	.reg .b32 	%r<19>;
	.reg .b64 	%rd<9>;
	// demoted variable
	.shared .align 4 .b8 _ZZ14fast_transposePKiPiiE3tmp[256];
	ld.param.u64 	%rd1, [_Z14fast_transposePKiPii_param_0];
	ld.param.u64 	%rd2, [_Z14fast_transposePKiPii_param_1];
	ld.param.u32 	%r1, [_Z14fast_transposePKiPii_param_2];
	cvta.to.global.u64 	%rd3, %rd2;
	cvta.to.global.u64 	%rd4, %rd1;
	mov.u32 	%r2, %ctaid.x;
	mov.u32 	%r3, %ntid.x;
	mov.u32 	%r4, %tid.x;
	mad.lo.s32 	%r5, %r2, %r3, %r4;
	mov.u32 	%r6, %ctaid.y;
	mov.u32 	%r7, %ntid.y;
	mov.u32 	%r8, %tid.y;
	mad.lo.s32 	%r9, %r6, %r7, %r8;
	mad.lo.s32 	%r10, %r1, %r5, %r9;
	mul.wide.s32 	%rd5, %r10, 4;
	add.s64 	%rd6, %rd4, %rd5;
	ld.global.u32 	%r11, [%rd6];
	shl.b32 	%r12, %r4, 5;
	mov.u32 	%r13, _ZZ14fast_transposePKiPiiE3tmp;
	add.s32 	%r14, %r13, %r12;
	shl.b32 	%r15, %r8, 2;
	add.s32 	%r16, %r14, %r15;
	st.shared.u32 	[%r16], %r11;
	bar.sync 	0;
	ld.shared.u32 	%r17, [%r16];
	mad.lo.s32 	%r18, %r1, %r9, %r5;
	mul.wide.s32 	%rd7, %r18, 4;
	add.s64 	%rd8, %rd3, %rd7;
	st.global.u32 	[%rd8], %r17;
	ret;

}


// ===== COMPILED SASS (sm_100) =====

	.target	sm_100

	.elftype	@"ET_EXEC"


//--------------------- .note.nv.tkinfo           --------------------------
	.section	.note.nv.tkinfo,"",@"SHT_NOTE"
	.sectionflags	@"SHF_NOTE_NV_TKINFO"
	.tkinfo
        /*0018*/ 	.word	0x00000002
        /*0030*/ 	.string	""
        /*0030*/ 	.string	"ptxas"
        /*0030*/ 	.string	"Cuda compilation tools, release 13.0, V13.0.88"
        /*0030*/ 	.string	"Build cuda_13.0.r13.0/compiler.36424714_0"
        /*0030*/ 	.string	"-arch sm_100 -m 64 "



//--------------------- .note.nv.cuinfo           --------------------------
	.section	.note.nv.cuinfo,"",@"SHT_NOTE"
	.sectionflags	@"SHF_NOTE_NV_CUINFO"
        /*0018*/ 	.short	0x0002
        /*001a*/ 	.short	0x0064
        /*001c*/ 	.short	0x0082
	.zero		2


//--------------------- .nv.info                  --------------------------
	.section	.nv.info,"",@"SHT_CUDA_INFO"
	.align	4


	//----- nvinfo : EIATTR_REGCOUNT
	.align		4
        /*0000*/ 	.byte	0x04, 0x2f
        /*0002*/ 	.short	(.L_1 - .L_0)
	.align		4
.L_0:
        /*0004*/ 	.word	index@(_Z14fast_transposePKiPii)
        /*0008*/ 	.word	0x0000000e


	//----- nvinfo : EIATTR_FRAME_SIZE
	.align		4
.L_1:
        /*000c*/ 	.byte	0x04, 0x11
        /*000e*/ 	.short	(.L_3 - .L_2)
	.align		4
.L_2:
        /*0010*/ 	.word	index@(_Z14fast_transposePKiPii)
        /*0014*/ 	.word	0x00000000


	//----- nvinfo : EIATTR_MIN_STACK_SIZE
	.align		4
.L_3:
        /*0018*/ 	.byte	0x04, 0x12
        /*001a*/ 	.short	(.L_5 - .L_4)
	.align		4
.L_4:
        /*001c*/ 	.word	index@(_Z14fast_transposePKiPii)
        /*0020*/ 	.word	0x00000000
.L_5:


//--------------------- .nv.compat                --------------------------
	.section	.nv.compat,"",@"SHT_CUDA_COMPAT_INFO"
	.align	4
        /*0000*/ 	.byte	0x02, 0x09, 0x00, 0x00, 0x02, 0x02, 0x01, 0x00, 0x02, 0x05, 0x05, 0x00, 0x03, 0x07, 0x01, 0x01
        /*0010*/ 	.byte	0x02, 0x03, 0x00, 0x00, 0x02, 0x06, 0x01, 0x00, 0x04, 0x0b, 0x08, 0x00, 0x09, 0x00, 0x00, 0x00
        /*0020*/ 	.byte	0x00, 0x00, 0x00, 0x00


//--------------------- .nv.info._Z14fast_transposePKiPii --------------------------
	.section	.nv.info._Z14fast_transposePKiPii,"",@"SHT_CUDA_INFO"
	.sectionflags	@""
	.align	4


	//----- nvinfo : EIATTR_CUDA_API_VERSION
	.align		4
        /*0000*/ 	.byte	0x04, 0x37
        /*0002*/ 	.short	(.L_7 - .L_6)
.L_6:
        /*0004*/ 	.word	0x00000082


	//----- nvinfo : EIATTR_KPARAM_INFO
	.align		4
.L_7:
        /*0008*/ 	.byte	0x04, 0x17
        /*000a*/ 	.short	(.L_9 - .L_8)
.L_8:
        /*000c*/ 	.word	0x00000000
        /*0010*/ 	.short	0x0002
        /*0012*/ 	.short	0x0010
        /*0014*/ 	.byte	0x00, 0xf0, 0x11, 0x00


	//----- nvinfo : EIATTR_KPARAM_INFO
	.align		4
.L_9:
        /*0018*/ 	.byte	0x04, 0x17
        /*001a*/ 	.short	(.L_11 - .L_10)
.L_10:
        /*001c*/ 	.word	0x00000000
        /*0020*/ 	.short	0x0001
        /*0022*/ 	.short	0x0008
        /*0024*/ 	.byte	0x00, 0xf5, 0x21, 0x00


	//----- nvinfo : EIATTR_KPARAM_INFO
	.align		4
.L_11:
        /*0028*/ 	.byte	0x04, 0x17
        /*002a*/ 	.short	(.L_13 - .L_12)
.L_12:
        /*002c*/ 	.word	0x00000000
        /*0030*/ 	.short	0x0000
        /*0032*/ 	.short	0x0000
        /*0034*/ 	.byte	0x00, 0xf5, 0x21, 0x00


	//----- nvinfo : EIATTR_SPARSE_MMA_MASK
	.align		4
.L_13:
        /*0038*/ 	.byte	0x03, 0x50
        /*003a*/ 	.short	0x0000


	//----- nvinfo : EIATTR_MAXREG_COUNT
	.align		4
        /*003c*/ 	.byte	0x03, 0x1b
        /*003e*/ 	.short	0x00ff


	//----- nvinfo : EIATTR_NUM_BARRIERS
	.align		4
        /*0040*/ 	.byte	0x02, 0x4c
        /*0042*/ 	.byte	0x01
	.zero		1


	//----- nvinfo : EIATTR_MERCURY_ISA_VERSION
	.align		4
        /*0044*/ 	.byte	0x03, 0x5f
        /*0046*/ 	.short	0x0101


	//----- nvinfo : EIATTR_VRC_CTA_INIT_COUNT
	.align		4
        /*0048*/ 	.byte	0x02, 0x4a
	.zero		1
	.zero		1


	//----- nvinfo : EIATTR_EXIT_INSTR_OFFSETS
	.align		4
        /*004c*/ 	.byte	0x04, 0x1c
        /*004e*/ 	.short	(.L_15 - .L_14)


	//   ....[0]....
.L_14:
        /*0050*/ 	.word	0x000001b0


	//----- nvinfo : EIATTR_CBANK_PARAM_SIZE
	.align		4
.L_15:
        /*0054*/ 	.byte	0x03, 0x19
        /*0056*/ 	.short	0x0014


	//----- nvinfo : EIATTR_PARAM_CBANK
	.align		4
        /*0058*/ 	.byte	0x04, 0x0a
        /*005a*/ 	.short	(.L_17 - .L_16)
	.align		4
.L_16:
        /*005c*/ 	.word	index@(.nv.constant0._Z14fast_transposePKiPii)
        /*0060*/ 	.short	0x0380
        /*0062*/ 	.short	0x0014


	//----- nvinfo : EIATTR_SW_WAR
	.align		4
.L_17:
        /*0064*/ 	.byte	0x04, 0x36
        /*0066*/ 	.short	(.L_19 - .L_18)
.L_18:
        /*0068*/ 	.word	0x00000008
.L_19:


//--------------------- .nv.callgraph             --------------------------
	.section	.nv.callgraph,"",@"SHT_CUDA_CALLGRAPH"
	.align	4
	.sectionentsize	8
	.align		4
        /*0000*/ 	.word	0x00000000
	.align		4
        /*0004*/ 	.word	0xffffffff
	.align		4
        /*0008*/ 	.word	0x00000000
	.align		4
        /*000c*/ 	.word	0xfffffffe
	.align		4
        /*0010*/ 	.word	0x00000000
	.align		4
        /*0014*/ 	.word	0xfffffffd
	.align		4
        /*0018*/ 	.word	0x00000000
	.align		4
        /*001c*/ 	.word	0xfffffffc


//--------------------- .text._Z14fast_transposePKiPii --------------------------
	.section	.text._Z14fast_transposePKiPii,"ax",@progbits
	.align	128
        .global         _Z14fast_transposePKiPii
        .type           _Z14fast_transposePKiPii,@function
        .size           _Z14fast_transposePKiPii,(.L_x_1 - _Z14fast_transposePKiPii)
        .other          _Z14fast_transposePKiPii,@"STO_CUDA_ENTRY STV_DEFAULT"
_Z14fast_transposePKiPii:
.text._Z14fast_transposePKiPii:
[----:B------:R-:W-:Y:S01]  /*0000*/  LDC R1, c[0x0][0x37c] ;  /* 0x0000df00ff017b82 */ /* 0x000fe20000000800 */
[----:B------:R-:W0:Y:S07]  /*0010*/  S2R R9, SR_TID.X ;  /* 0x0000000000097919 */ /* 0x000e2e0000002100 */
[----:B------:R-:W0:Y:S01]  /*0020*/  LDC R0, c[0x0][0x360] ;  /* 0x0000d800ff007b82 */ /* 0x000e220000000800 */
[----:B------:R-:W1:Y:S01]  /*0030*/  LDCU UR8, c[0x0][0x390] ;  /* 0x00007200ff0877ac */ /* 0x000e620008000800 */
[----:B------:R-:W2:Y:S01]  /*0040*/  S2R R8, SR_TID.Y ;  /* 0x0000000000087919 */ /* 0x000ea20000002200 */
[----:B------:R-:W3:Y:S05]  /*0050*/  LDCU.64 UR6, c[0x0][0x358] ;  /* 0x00006b00ff0677ac */ /* 0x000eea0008000a00 */
[----:B------:R-:W0:Y:S08]  /*0060*/  S2UR UR4, SR_CTAID.X ;  /* 0x00000000000479c3 */ /* 0x000e300000002500 */
[----:B------:R-:W2:Y:S08]  /*0070*/  S2UR UR5, SR_CTAID.Y ;  /* 0x00000000000579c3 */ /* 0x000eb00000002600 */
[----:B------:R-:W2:Y:S08]  /*0080*/  LDC R7, c[0x0][0x364] ;  /* 0x0000d900ff077b82 */ /* 0x000eb00000000800 */
[----:B------:R-:W4:Y:S01]  /*0090*/  LDC.64 R2, c[0x0][0x380] ;  /* 0x0000e000ff027b82 */ /* 0x000f220000000a00 */
[----:B0-----:R-:W-:-:S02]  /*00a0*/  IMAD R0, R0, UR4, R9 ;  /* 0x0000000400007c24 */ /* 0x001fc4000f8e0209 */
[----:B--2---:R-:W-:-:S04]  /*00b0*/  IMAD R7, R7, UR5, R8 ;  /* 0x0000000507077c24 */ /* 0x004fc8000f8e0208 */
[----:B-1----:R-:W-:-:S04]  /*00c0*/  IMAD R5, R0, UR8, R7 ;  /* 0x0000000800057c24 */ /* 0x002fc8000f8e0207 */
[----:B----4-:R-:W-:-:S05]  /*00d0*/  IMAD.WIDE R2, R5, 0x4, R2 ;  /* 0x0000000405027825 */ /* 0x010fca00078e0202 */
[----:B---3--:R0:W2:Y:S01]  /*00e0*/  LDG.E R6, desc[UR6][R2.64] ;  /* 0x0000000602067981 */ /* 0x0080a2000c1e1900 */
[----:B------:R-:W1:Y:S01]  /*00f0*/  S2UR UR5, SR_CgaCtaId ;  /* 0x00000000000579c3 */ /* 0x000e620000008800 */
[----:B------:R-:W-:Y:S01]  /*0100*/  UMOV UR4, 0x400 ;  /* 0x0000040000047882 */ /* 0x000fe20000000000 */
[----:B------:R-:W-:Y:S01]  /*0110*/  IMAD R7, R7, UR8, R0 ;  /* 0x0000000807077c24 */ /* 0x000fe2000f8e0200 */
[----:B-1----:R-:W-:-:S06]  /*0120*/  ULEA UR4, UR5, UR4, 0x18 ;  /* 0x0000000405047291 */ /* 0x002fcc000f8ec0ff */
[----:B------:R-:W-:-:S04]  /*0130*/  LEA R4, R9, UR4, 0x5 ;  /* 0x0000000409047c11 */ /* 0x000fc8000f8e28ff */
[----:B------:R-:W-:Y:S02]  /*0140*/  LEA R9, R8, R4, 0x2 ;  /* 0x0000000408097211 */ /* 0x000fe400078e10ff */
[----:B------:R-:W0:Y:S02]  /*0150*/  LDC.64 R4, c[0x0][0x388] ;  /* 0x0000e200ff047b82 */ /* 0x000e240000000a00 */
[----:B0-----:R-:W-:Y:S01]  /*0160*/  IMAD.WIDE R2, R7, 0x4, R4 ;  /* 0x0000000407027825 */ /* 0x001fe200078e0204 */
[----:B--2---:R-:W-:Y:S05]  /*0170*/  STS [R9], R6 ;  /* 0x0000000609007388 */ /* 0x004fea0000000800 */
[----:B------:R-:W-:Y:S06]  /*0180*/  BAR.SYNC.DEFER_BLOCKING 0x0 ;  /* 0x0000000000007b1d */ /* 0x000fec0000010000 */
[----:B------:R-:W0:Y:S04]  /*0190*/  LDS R11, [R9] ;  /* 0x00000000090b7984 */ /* 0x000e280000000800 */
[----:B0-----:R-:W-:Y:S01]  /*01a0*/  STG.E desc[UR6][R2.64], R11 ;  /* 0x0000000b02007986 */ /* 0x001fe2000c101906 */
[----:B------:R-:W-:Y:S05]  /*01b0*/  EXIT ;  /* 0x000000000000794d */ /* 0x000fea0003800000 */
.L_x_0:
[----:B------:R-:W-:-:S00]  /*01c0*/  BRA `(.L_x_0) ;  /* 0xfffffffc00fc7947 */ /* 0x000fc0000383ffff */
[----:B------:R-:W-:-:S00]  /*01d0*/  NOP ;  /* 0x0000000000007918 */ /* 0x000fc00000000000 */
        /* <DEDUP_REMOVED lines=10> */
.L_x_1:


//--------------------- .nv.shared._Z14fast_transposePKiPii --------------------------
	.section	.nv.shared._Z14fast_transposePKiPii,"aw",@nobits
	.sectionflags	@""
	.align	4
.nv.shared._Z14fast_transposePKiPii:
	.zero		1280


//--------------------- .nv.shared.reserved.0     --------------------------
	.section	.nv.shared.reserved.0,"aw",@nobits
	.weak		__nv_reservedSMEM_offset_0_alias
	.size		__nv_reservedSMEM_offset_0_alias, 0, 64
	.other		__nv_reservedSMEM_offset_0_alias,@"STO_CUDA_RESERVED_SHARED STV_DEFAULT"
__nv_reservedSMEM_offset_0_alias:
	.zero		0
	.zero		64


//--------------------- .nv.constant0._Z14fast_transposePKiPii --------------------------
	.section	.nv.constant0._Z14fast_transposePKiPii,"a",@progbits
	.sectionflags	@""
	.align	4
.nv.constant0._Z14fast_transposePKiPii:
	.zero		916


//--------------------- SYMBOLS --------------------------

	.type		.nv.reservedSmem.offset0,@object
	.size		.nv.reservedSmem.offset0,0x4
	.type		.nv.reservedSmem.cap,@object
	.size		.nv.reservedSmem.cap,0x4
